//
// Generated by NVIDIA NVVM Compiler
//
// Compiler Build ID: CL-36424714
// Cuda compilation tools, release 13.0, V13.0.88
// Based on NVVM 20.0.0
//

.version 9.0
.target sm_100
.address_size 64

	// .globl	_Z14gameoflifeturnPhS_s

.visible .entry _Z14gameoflifeturnPhS_s(
	.param .u64 .ptr .align 1 _Z14gameoflifeturnPhS_s_param_0,
	.param .u64 .ptr .align 1 _Z14gameoflifeturnPhS_s_param_1,
	.param .u16 _Z14gameoflifeturnPhS_s_param_2
)
{
	.reg .pred 	%p<8>;
	.reg .b16 	%rs<3>;
	.reg .b32 	%r<47>;
	.reg .b64 	%rd<25>;

	ld.param.u64 	%rd3, [_Z14gameoflifeturnPhS_s_param_0];
	ld.param.u64 	%rd2, [_Z14gameoflifeturnPhS_s_param_1];
	ld.param.s16 	%r3, [_Z14gameoflifeturnPhS_s_param_2];
	cvta.to.global.u64 	%rd1, %rd3;
	mov.u32 	%r4, %tid.x;
	mov.u32 	%r5, %ntid.x;
	mov.u32 	%r6, %ctaid.x;
	mad.lo.s32 	%r7, %r5, %r6, %r4;
	mov.u32 	%r8, %tid.y;
	mov.u32 	%r9, %ntid.y;
	mov.u32 	%r10, %ctaid.y;
	mad.lo.s32 	%r11, %r9, %r10, %r8;
	add.s32 	%r12, %r7, %r3;
	add.s32 	%r13, %r12, -1;
	rem.u32 	%r14, %r13, %r3;
	add.s32 	%r15, %r7, 1;
	rem.u32 	%r16, %r15, %r3;
	add.s32 	%r17, %r11, 1;
	rem.u32 	%r18, %r17, %r3;
	add.s32 	%r19, %r11, %r3;
	add.s32 	%r20, %r19, -1;
	rem.u32 	%r21, %r20, %r3;
	mul.lo.s32 	%r22, %r11, %r3;
	mul.lo.s32 	%r23, %r18, %r3;
	mul.lo.s32 	%r24, %r21, %r3;
	add.s32 	%r1, %r22, %r7;
	add.s32 	%r25, %r23, %r14;
	cvt.u64.u32 	%rd4, %r25;
	add.s64 	%rd5, %rd1, %rd4;
	ld.global.u8 	%r26, [%rd5];
	add.s32 	%r27, %r23, %r7;
	cvt.u64.u32 	%rd6, %r27;
	add.s64 	%rd7, %rd1, %rd6;
	ld.global.u8 	%r28, [%rd7];
	add.s32 	%r29, %r28, %r26;
	add.s32 	%r30, %r23, %r16;
	cvt.u64.u32 	%rd8, %r30;
	add.s64 	%rd9, %rd1, %rd8;
	ld.global.u8 	%r31, [%rd9];
	add.s32 	%r32, %r29, %r31;
	add.s32 	%r33, %r14, %r22;
	cvt.u64.u32 	%rd10, %r33;
	add.s64 	%rd11, %rd1, %rd10;
	ld.global.u8 	%r34, [%rd11];
	add.s32 	%r35, %r32, %r34;
	add.s32 	%r36, %r16, %r22;
	cvt.u64.u32 	%rd12, %r36;
	add.s64 	%rd13, %rd1, %rd12;
	ld.global.u8 	%r37, [%rd13];
	add.s32 	%r38, %r35, %r37;
	add.s32 	%r39, %r24, %r14;
	cvt.u64.u32 	%rd14, %r39;
	add.s64 	%rd15, %rd1, %rd14;
	ld.global.u8 	%r40, [%rd15];
	add.s32 	%r41, %r38, %r40;
	add.s32 	%r42, %r24, %r7;
	cvt.u64.u32 	%rd16, %r42;
	add.s64 	%rd17, %rd1, %rd16;
	ld.global.u8 	%r43, [%rd17];
	add.s32 	%r44, %r41, %r43;
	add.s32 	%r45, %r24, %r16;
	cvt.u64.u32 	%rd18, %r45;
	add.s64 	%rd19, %rd1, %rd18;
	ld.global.u8 	%r46, [%rd19];
	add.s32 	%r2, %r44, %r46;
	mov.pred 	%p7, -1;
	setp.eq.s32 	%p4, %r2, 3;
	@%p4 bra 	$L__BB0_4;
	setp.ne.s32 	%p5, %r2, 2;
	@%p5 bra 	$L__BB0_3;
	cvt.u64.u32 	%rd20, %r1;
	add.s64 	%rd21, %rd1, %rd20;
	ld.global.u8 	%rs1, [%rd21];
	setp.ne.s16 	%p7, %rs1, 0;
	bra.uni 	$L__BB0_4;
$L__BB0_3:
	mov.pred 	%p7, 0;
$L__BB0_4:
	cvta.to.global.u64 	%rd22, %rd2;
	selp.u16 	%rs2, 1, 0, %p7;
	cvt.u64.u32 	%rd23, %r1;
	add.s64 	%rd24, %rd22, %rd23;
	st.global.u8 	[%rd24], %rs2;
	ret;

}


// ===== COMPILED SASS (sm_100) =====

	.target	sm_100

	.elftype	@"ET_EXEC"


//--------------------- .note.nv.tkinfo           --------------------------
	.section	.note.nv.tkinfo,"",@"SHT_NOTE"
	.sectionflags	@"SHF_NOTE_NV_TKINFO"
	.tkinfo
        /*0018*/ 	.word	0x00000002
        /*0030*/ 	.string	""
        /*0030*/ 	.string	"ptxas"
        /*0030*/ 	.string	"Cuda compilation tools, release 13.0, V13.0.88"
        /*0030*/ 	.string	"Build cuda_13.0.r13.0/compiler.36424714_0"
        /*0030*/ 	.string	"-arch sm_100 -m 64 "



//--------------------- .note.nv.cuinfo           --------------------------
	.section	.note.nv.cuinfo,"",@"SHT_NOTE"
	.sectionflags	@"SHF_NOTE_NV_CUINFO"
        /*0018*/ 	.short	0x0002
        /*001a*/ 	.short	0x0064
        /*001c*/ 	.short	0x0082
	.zero		2


//--------------------- .nv.info                  --------------------------
	.section	.nv.info,"",@"SHT_CUDA_INFO"
	.align	4


	//----- nvinfo : EIATTR_REGCOUNT
	.align		4
        /*0000*/ 	.byte	0x04, 0x2f
        /*0002*/ 	.short	(.L_1 - .L_0)
	.align		4
.L_0:
        /*0004*/ 	.word	index@(_Z14gameoflifeturnPhS_s)
        /*0008*/ 	.word	0x00000016


	//----- nvinfo : EIATTR_FRAME_SIZE
	.align		4
.L_1:
        /*000c*/ 	.byte	0x04, 0x11
        /*000e*/ 	.short	(.L_3 - .L_2)
	.align		4
.L_2:
        /*0010*/ 	.word	index@(_Z14gameoflifeturnPhS_s)
        /*0014*/ 	.word	0x00000000


	//----- nvinfo : EIATTR_MIN_STACK_SIZE
	.align		4
.L_3:
        /*0018*/ 	.byte	0x04, 0x12
        /*001a*/ 	.short	(.L_5 - .L_4)
	.align		4
.L_4:
        /*001c*/ 	.word	index@(_Z14gameoflifeturnPhS_s)
        /*0020*/ 	.word	0x00000000
.L_5:


//--------------------- .nv.compat                --------------------------
	.section	.nv.compat,"",@"SHT_CUDA_COMPAT_INFO"
	.align	4
        /*0000*/ 	.byte	0x02, 0x09, 0x00, 0x00, 0x02, 0x02, 0x01, 0x00, 0x02, 0x05, 0x05, 0x00, 0x03, 0x07, 0x01, 0x01
        /*0010*/ 	.byte	0x02, 0x03, 0x00, 0x00, 0x02, 0x06, 0x01, 0x00, 0x04, 0x0b, 0x08, 0x00, 0x09, 0x00, 0x00, 0x00
        /*0020*/ 	.byte	0x00, 0x00, 0x00, 0x00


//--------------------- .nv.info._Z14gameoflifeturnPhS_s --------------------------
	.section	.nv.info._Z14gameoflifeturnPhS_s,"",@"SHT_CUDA_INFO"
	.sectionflags	@""
	.align	4


	//----- nvinfo : EIATTR_CUDA_API_VERSION
	.align		4
        /*0000*/ 	.byte	0x04, 0x37
        /*0002*/ 	.short	(.L_7 - .L_6)
.L_6:
        /*0004*/ 	.word	0x00000082


	//----- nvinfo : EIATTR_KPARAM_INFO
	.align		4
.L_7:
        /*0008*/ 	.byte	0x04, 0x17
        /*000a*/ 	.short	(.L_9 - .L_8)
.L_8:
        /*000c*/ 	.word	0x00000000
        /*0010*/ 	.short	0x0002
        /*0012*/ 	.short	0x0010
        /*0014*/ 	.byte	0x00, 0xf0, 0x09, 0x00


	//----- nvinfo : EIATTR_KPARAM_INFO
	.align		4
.L_9:
        /*0018*/ 	.byte	0x04, 0x17
        /*001a*/ 	.short	(.L_11 - .L_10)
.L_10:
        /*001c*/ 	.word	0x00000000
        /*0020*/ 	.short	0x0001
        /*0022*/ 	.short	0x0008
        /*0024*/ 	.byte	0x00, 0xf5, 0x21, 0x00


	//----- nvinfo : EIATTR_KPARAM_INFO
	.align		4
.L_11:
        /*0028*/ 	.byte	0x04, 0x17
        /*002a*/ 	.short	(.L_13 - .L_12)
.L_12:
        /*002c*/ 	.word	0x00000000
        /*0030*/ 	.short	0x0000
        /*0032*/ 	.short	0x0000
        /*0034*/ 	.byte	0x00, 0xf5, 0x21, 0x00


	//----- nvinfo : EIATTR_SPARSE_MMA_MASK
	.align		4
.L_13:
        /*0038*/ 	.byte	0x03, 0x50
        /*003a*/ 	.short	0x0000


	//----- nvinfo : EIATTR_MAXREG_COUNT
	.align		4
        /*003c*/ 	.byte	0x03, 0x1b
        /*003e*/ 	.short	0x00ff


	//----- nvinfo : EIATTR_MERCURY_ISA_VERSION
	.align		4
        /*0040*/ 	.byte	0x03, 0x5f
        /*0042*/ 	.short	0x0101


	//----- nvinfo : EIATTR_VRC_CTA_INIT_COUNT
	.align		4
        /*0044*/ 	.byte	0x02, 0x4a
	.zero		1
	.zero		1


	//----- nvinfo : EIATTR_EXIT_INSTR_OFFSETS
	.align		4
        /*0048*/ 	.byte	0x04, 0x1c
        /*004a*/ 	.short	(.L_15 - .L_14)


	//   ....[0]....
.L_14:
        /*004c*/ 	.word	0x00000720


	//----- nvinfo : EIATTR_CRS_STACK_SIZE
	.align		4
.L_15:
        /*0050*/ 	.byte	0x04, 0x1e
        /*0052*/ 	.short	(.L_17 - .L_16)
.L_16:
        /*0054*/ 	.word	0x00000000


	//----- nvinfo : EIATTR_CBANK_PARAM_SIZE
	.align		4
.L_17:
        /*0058*/ 	.byte	0x03, 0x19
        /*005a*/ 	.short	0x0012


	//----- nvinfo : EIATTR_PARAM_CBANK
	.align		4
        /*005c*/ 	.byte	0x04, 0x0a
        /*005e*/ 	.short	(.L_19 - .L_18)
	.align		4
.L_18:
        /*0060*/ 	.word	index@(.nv.constant0._Z14gameoflifeturnPhS_s)
        /*0064*/ 	.short	0x0380
        /*0066*/ 	.short	0x0012


	//----- nvinfo : EIATTR_SW_WAR
	.align		4
.L_19:
        /*0068*/ 	.byte	0x04, 0x36
        /*006a*/ 	.short	(.L_21 - .L_20)
.L_20:
        /*006c*/ 	.word	0x00000008
.L_21:


//--------------------- .nv.callgraph             --------------------------
	.section	.nv.callgraph,"",@"SHT_CUDA_CALLGRAPH"
	.align	4
	.sectionentsize	8
	.align		4
        /*0000*/ 	.word	0x00000000
	.align		4
        /*0004*/ 	.word	0xffffffff
	.align		4
        /*0008*/ 	.word	0x00000000
	.align		4
        /*000c*/ 	.word	0xfffffffe
	.align		4
        /*0010*/ 	.word	0x00000000
	.align		4
        /*0014*/ 	.word	0xfffffffd
	.align		4
        /*0018*/ 	.word	0x00000000
	.align		4
        /*001c*/ 	.word	0xfffffffc


//--------------------- .text._Z14gameoflifeturnPhS_s --------------------------
	.section	.text._Z14gameoflifeturnPhS_s,"ax",@progbits
	.align	128
        .global         _Z14gameoflifeturnPhS_s
        .type           _Z14gameoflifeturnPhS_s,@function
        .size           _Z14gameoflifeturnPhS_s,(.L_x_4 - _Z14gameoflifeturnPhS_s)
        .other          _Z14gameoflifeturnPhS_s,@"STO_CUDA_ENTRY STV_DEFAULT"
_Z14gameoflifeturnPhS_s:
.text._Z14gameoflifeturnPhS_s:
[----:B------:R-:W-:Y:S08]  /*0000*/  LDC R1, c[0x0][0x37c] ;  /* 0x0000df00ff017b82 */ /* 0x000ff00000000800 */
[----:B------:R-:W0:Y:S01]  /*0010*/  LDC.U16 R0, c[0x0][0x390] ;  /* 0x0000e400ff007b82 */ /* 0x000e220000000400 */
[----:B------:R-:W1:Y:S01]  /*0020*/  S2R R3, SR_TID.X ;  /* 0x0000000000037919 */ /* 0x000e620000002100 */
[----:B------:R-:W1:Y:S01]  /*0030*/  LDCU UR4, c[0x0][0x360] ;  /* 0x00006c00ff0477ac */ /* 0x000e620008000800 */
[----:B------:R-:W1:Y:S01]  /*0040*/  S2R R4, SR_CTAID.X ;  /* 0x0000000000047919 */ /* 0x000e620000002500 */
[----:B------:R-:W2:Y:S01]  /*0050*/  LDCU UR5, c[0x0][0x364] ;  /* 0x00006c80ff0577ac */ /* 0x000ea20008000800 */
[----:B------:R-:W2:Y:S01]  /*0060*/  S2R R5, SR_TID.Y ;  /* 0x0000000000057919 */ /* 0x000ea20000002200 */
[----:B------:R-:W3:Y:S01]  /*0070*/  LDCU.64 UR6, c[0x0][0x380] ;  /* 0x00007000ff0677ac */ /* 0x000ee20008000a00 */
[----:B------:R-:W2:Y:S01]  /*0080*/  S2R R8, SR_CTAID.Y ;  /* 0x0000000000087919 */ /* 0x000ea20000002600 */
[----:B0-----:R-:W-:-:S04]  /*0090*/  PRMT R0, R0, 0x9910, RZ ;  /* 0x0000991000007816 */ /* 0x001fc800000000ff */
[----:B------:R-:W0:Y:S01]  /*00a0*/  I2F.U32.RP R2, R0 ;  /* 0x0000000000027306 */ /* 0x000e220000209000 */
[----:B------:R-:W-:Y:S02]  /*00b0*/  IMAD.MOV R9, RZ, RZ, -R0 ;  /* 0x000000ffff097224 */ /* 0x000fe400078e0a00 */
[----:B-1----:R-:W-:-:S05]  /*00c0*/  IMAD R3, R4, UR4, R3 ;  /* 0x0000000404037c24 */ /* 0x002fca000f8e0203 */
[----:B0-----:R-:W0:Y:S01]  /*00d0*/  MUFU.RCP R2, R2 ;  /* 0x0000000200027308 */ /* 0x001e220000001000 */
[----:B--2---:R-:W-:Y:S01]  /*00e0*/  IMAD R5, R8, UR5, R5 ;  /* 0x0000000508057c24 */ /* 0x004fe2000f8e0205 */
[----:B------:R-:W1:Y:S04]  /*00f0*/  LDCU.64 UR4, c[0x0][0x358] ;  /* 0x00006b00ff0477ac */ /* 0x000e680008000a00 */
[C---:B------:R-:W-:Y:S02]  /*0100*/  IADD3 R11, PT, PT, R5.reuse, 0x1, RZ ;  /* 0x00000001050b7810 */ /* 0x040fe40007ffe0ff */
[----:B------:R-:W-:Y:S01]  /*0110*/  IADD3 R13, PT, PT, R5, -0x1, R0 ;  /* 0xffffffff050d7810 */ /* 0x000fe20007ffe000 */
[----:B0-----:R-:W-:-:S04]  /*0120*/  VIADD R6, R2, 0xffffffe ;  /* 0x0ffffffe02067836 */ /* 0x001fc80000000000 */
[----:B------:R0:W2:Y:S02]  /*0130*/  F2I.FTZ.U32.TRUNC.NTZ R7, R6 ;  /* 0x0000000600077305 */ /* 0x0000a4000021f000 */
[----:B0-----:R-:W-:Y:S02]  /*0140*/  IMAD.MOV.U32 R6, RZ, RZ, RZ ;  /* 0x000000ffff067224 */ /* 0x001fe400078e00ff */
[----:B--2---:R-:W-:-:S04]  /*0150*/  IMAD R9, R9, R7, RZ ;  /* 0x0000000709097224 */ /* 0x004fc800078e02ff */
[----:B------:R-:W-:Y:S01]  /*0160*/  IMAD.HI.U32 R2, R7, R9, R6 ;  /* 0x0000000907027227 */ /* 0x000fe200078e0006 */
[----:B------:R-:W-:-:S03]  /*0170*/  IADD3 R7, PT, PT, R3, -0x1, R0 ;  /* 0xffffffff03077810 */ /* 0x000fc60007ffe000 */
[----:B------:R-:W-:Y:S02]  /*0180*/  VIADD R9, R3, 0x1 ;  /* 0x0000000103097836 */ /* 0x000fe40000000000 */
[----:B------:R-:W-:-:S04]  /*0190*/  IMAD.HI.U32 R4, R2, R7, RZ ;  /* 0x0000000702047227 */ /* 0x000fc800078e00ff */
[----:B------:R-:W-:Y:S02]  /*01a0*/  IMAD.MOV R4, RZ, RZ, -R4 ;  /* 0x000000ffff047224 */ /* 0x000fe400078e0a04 */
[----:B------:R-:W-:-:S04]  /*01b0*/  IMAD.HI.U32 R6, R2, R11, RZ ;  /* 0x0000000b02067227 */ /* 0x000fc800078e00ff */
[----:B------:R-:W-:Y:S02]  /*01c0*/  IMAD R7, R0, R4, R7 ;  /* 0x0000000400077224 */ /* 0x000fe400078e0207 */
[----:B------:R-:W-:-:S03]  /*01d0*/  IMAD.HI.U32 R4, R2, R9, RZ ;  /* 0x0000000902047227 */ /* 0x000fc600078e00ff */
[----:B------:R-:W-:Y:S01]  /*01e0*/  ISETP.GE.U32.AND P0, PT, R7, R0, PT ;  /* 0x000000000700720c */ /* 0x000fe20003f06070 */
[----:B------:R-:W-:Y:S01]  /*01f0*/  IMAD.MOV R6, RZ, RZ, -R6 ;  /* 0x000000ffff067224 */ /* 0x000fe200078e0a06 */
[----:B------:R-:W-:Y:S01]  /*0200*/  IADD3 R4, PT, PT, -R4, RZ, RZ ;  /* 0x000000ff04047210 */ /* 0x000fe20007ffe1ff */
[----:B------:R-:W-:-:S04]  /*0210*/  IMAD.HI.U32 R2, R2, R13, RZ ;  /* 0x0000000d02027227 */ /* 0x000fc800078e00ff */
[C---:B------:R-:W-:Y:S02]  /*0220*/  IMAD R11, R0.reuse, R6, R11 ;  /* 0x00000006000b7224 */ /* 0x040fe400078e020b */
[----:B------:R-:W-:Y:S02]  /*0230*/  IMAD.MOV R2, RZ, RZ, -R2 ;  /* 0x000000ffff027224 */ /* 0x000fe400078e0a02 */
[C---:B------:R-:W-:Y:S01]  /*0240*/  IMAD R9, R0.reuse, R4, R9 ;  /* 0x0000000400097224 */ /* 0x040fe200078e0209 */
[----:B------:R-:W-:Y:S01]  /*0250*/  ISETP.GE.U32.AND P1, PT, R11, R0, PT ;  /* 0x000000000b00720c */ /* 0x000fe20003f26070 */
[----:B------:R-:W-:Y:S01]  /*0260*/  IMAD R13, R0, R2, R13 ;  /* 0x00000002000d7224 */ /* 0x000fe200078e020d */
[-C--:B------:R-:W-:Y:S01]  /*0270*/  LOP3.LUT R2, RZ, R0.reuse, RZ, 0x33, !PT ;  /* 0x00000000ff027212 */ /* 0x080fe200078e33ff */
[----:B------:R-:W-:Y:S01]  /*0280*/  @P0 IMAD.IADD R7, R7, 0x1, -R0 ;  /* 0x0000000107070824 */ /* 0x000fe200078e0a00 */
[-C--:B------:R-:W-:Y:S02]  /*0290*/  ISETP.GE.U32.AND P3, PT, R9, R0.reuse, PT ;  /* 0x000000000900720c */ /* 0x080fe40003f66070 */
[----:B------:R-:W-:-:S07]  /*02a0*/  ISETP.GE.U32.AND P0, PT, R13, R0, PT ;  /* 0x000000000d00720c */ /* 0x000fce0003f06070 */
[----:B------:R-:W-:Y:S01]  /*02b0*/  @P1 IMAD.IADD R11, R11, 0x1, -R0 ;  /* 0x000000010b0b1824 */ /* 0x000fe200078e0a00 */
[----:B------:R-:W-:-:S03]  /*02c0*/  ISETP.GE.U32.AND P1, PT, R7, R0, PT ;  /* 0x000000000700720c */ /* 0x000fc60003f26070 */
[C---:B------:R-:W-:Y:S02]  /*02d0*/  @P3 IADD3 R9, PT, PT, -R0.reuse, R9, RZ ;  /* 0x0000000900093210 */ /* 0x040fe40007ffe1ff */
[-C--:B------:R-:W-:Y:S01]  /*02e0*/  ISETP.GE.U32.AND P2, PT, R11, R0.reuse, PT ;  /* 0x000000000b00720c */ /* 0x080fe20003f46070 */
[----:B------:R-:W-:Y:S01]  /*02f0*/  @P0 IMAD.IADD R13, R13, 0x1, -R0 ;  /* 0x000000010d0d0824 */ /* 0x000fe200078e0a00 */
[----:B------:R-:W-:Y:S02]  /*0300*/  ISETP.GE.U32.AND P0, PT, R9, R0, PT ;  /* 0x000000000900720c */ /* 0x000fe40003f06070 */
[----:B------:R-:W-:-:S04]  /*0310*/  ISETP.NE.U32.AND P3, PT, R0, RZ, PT ;  /* 0x000000ff0000720c */ /* 0x000fc80003f65070 */
[----:B------:R-:W-:Y:S01]  /*0320*/  @P1 IMAD.IADD R7, R7, 0x1, -R0 ;  /* 0x0000000107071824 */ /* 0x000fe200078e0a00 */
[----:B------:R-:W-:-:S04]  /*0330*/  ISETP.GE.U32.AND P1, PT, R13, R0, PT ;  /* 0x000000000d00720c */ /* 0x000fc80003f26070 */
[----:B------:R-:W-:Y:S02]  /*0340*/  @P2 IADD3 R11, PT, PT, -R0, R11, RZ ;  /* 0x0000000b000b2210 */ /* 0x000fe40007ffe1ff */
[C---:B------:R-:W-:Y:S01]  /*0350*/  SEL R7, R2.reuse, R7, !P3 ;  /* 0x0000000702077207 */ /* 0x040fe20005800000 */
[----:B------:R-:W-:Y:S01]  /*0360*/  @P0 IMAD.IADD R9, R9, 0x1, -R0 ;  /* 0x0000000109090824 */ /* 0x000fe200078e0a00 */
[----:B------:R-:W-:-:S04]  /*0370*/  SEL R4, R2, R11, !P3 ;  /* 0x0000000b02047207 */ /* 0x000fc80005800000 */
[----:B------:R-:W-:Y:S01]  /*0380*/  SEL R11, R2, R9, !P3 ;  /* 0x00000009020b7207 */ /* 0x000fe20005800000 */
[CC--:B------:R-:W-:Y:S02]  /*0390*/  IMAD R14, R0.reuse, R4.reuse, R7 ;  /* 0x00000004000e7224 */ /* 0x0c0fe400078e0207 */
[-C--:B------:R-:W-:Y:S02]  /*03a0*/  IMAD R12, R0, R4.reuse, R3 ;  /* 0x00000004000c7224 */ /* 0x080fe400078e0203 */
[----:B------:R-:W-:Y:S01]  /*03b0*/  @P1 IMAD.IADD R13, R13, 0x1, -R0 ;  /* 0x000000010d0d1824 */ /* 0x000fe200078e0a00 */
[----:B---3--:R-:W-:Y:S01]  /*03c0*/  IADD3 R14, P0, PT, R14, UR6, RZ ;  /* 0x000000060e0e7c10 */ /* 0x008fe2000ff1e0ff */
[----:B------:R-:W-:Y:S01]  /*03d0*/  IMAD R4, R0, R4, R11 ;  /* 0x0000000400047224 */ /* 0x000fe200078e020b */
[----:B------:R-:W-:Y:S01]  /*03e0*/  IADD3 R12, P1, PT, R12, UR6, RZ ;  /* 0x000000060c0c7c10 */ /* 0x000fe2000ff3e0ff */
[----:B------:R-:W-:Y:S01]  /*03f0*/  IMAD R6, R0, R5, R7 ;  /* 0x0000000500067224 */ /* 0x000fe200078e0207 */
[----:B------:R-:W-:-:S02]  /*0400*/  IADD3.X R15, PT, PT, RZ, UR7, RZ, P0, !PT ;  /* 0x00000007ff0f7c10 */ /* 0x000fc400087fe4ff */
[----:B------:R-:W-:Y:S01]  /*0410*/  SEL R10, R2, R13, !P3 ;  /* 0x0000000d020a7207 */ /* 0x000fe20005800000 */
[----:B------:R-:W-:Y:S01]  /*0420*/  IMAD.X R13, RZ, RZ, UR7, P1 ;  /* 0x00000007ff0d7e24 */ /* 0x000fe200088e06ff */
[----:B------:R-:W-:Y:S01]  /*0430*/  IADD3 R8, P0, PT, R4, UR6, RZ ;  /* 0x0000000604087c10 */ /* 0x000fe2000ff1e0ff */
[----:B------:R-:W-:Y:S01]  /*0440*/  IMAD R4, R0, R5, R11 ;  /* 0x0000000500047224 */ /* 0x000fe200078e020b */
[----:B------:R-:W-:Y:S01]  /*0450*/  IADD3 R6, P1, PT, R6, UR6, RZ ;  /* 0x0000000606067c10 */ /* 0x000fe2000ff3e0ff */
[CC--:B------:R-:W-:Y:S01]  /*0460*/  IMAD R16, R0.reuse, R10.reuse, R7 ;  /* 0x0000000a00107224 */ /* 0x0c0fe200078e0207 */
[----:B-1----:R0:W2:Y:S01]  /*0470*/  LDG.E.U8 R2, desc[UR4][R14.64] ;  /* 0x000000040e027981 */ /* 0x0020a2000c1e1100 */
[----:B------:R-:W-:Y:S02]  /*0480*/  IMAD.X R9, RZ, RZ, UR7, P0 ;  /* 0x00000007ff097e24 */ /* 0x000fe400080e06ff */
[CC--:B------:R-:W-:Y:S02]  /*0490*/  IMAD R18, R0.reuse, R10.reuse, R11 ;  /* 0x0000000a00127224 */ /* 0x0c0fe400078e020b */
[----:B------:R-:W-:Y:S01]  /*04a0*/  IMAD R17, R0, R10, R3 ;  /* 0x0000000a00117224 */ /* 0x000fe200078e0203 */
[----:B------:R-:W-:Y:S01]  /*04b0*/  IADD3 R10, P0, PT, R4, UR6, RZ ;  /* 0x00000006040a7c10 */ /* 0x000fe2000ff1e0ff */
[----:B------:R-:W2:Y:S01]  /*04c0*/  LDG.E.U8 R13, desc[UR4][R12.64] ;  /* 0x000000040c0d7981 */ /* 0x000ea2000c1e1100 */
[----:B------:R-:W-:-:S02]  /*04d0*/  IADD3.X R7, PT, PT, RZ, UR7, RZ, P1, !PT ;  /* 0x00000007ff077c10 */ /* 0x000fc40008ffe4ff */
[----:B0-----:R-:W-:Y:S01]  /*04e0*/  IADD3 R14, P1, PT, R16, UR6, RZ ;  /* 0x00000006100e7c10 */ /* 0x001fe2000ff3e0ff */
[----:B------:R-:W-:Y:S01]  /*04f0*/  IMAD.X R11, RZ, RZ, UR7, P0 ;  /* 0x00000007ff0b7e24 */ /* 0x000fe200080e06ff */
[----:B------:R-:W-:Y:S01]  /*0500*/  IADD3 R16, P2, PT, R17, UR6, RZ ;  /* 0x0000000611107c10 */ /* 0x000fe2000ff5e0ff */
[----:B------:R-:W2:Y:S01]  /*0510*/  LDG.E.U8 R8, desc[UR4][R8.64] ;  /* 0x0000000408087981 */ /* 0x000ea2000c1e1100 */
[----:B------:R-:W-:Y:S01]  /*0520*/  IADD3 R18, P0, PT, R18, UR6, RZ ;  /* 0x0000000612127c10 */ /* 0x000fe2000ff1e0ff */
[----:B------:R-:W-:Y:S01]  /*0530*/  IMAD.X R15, RZ, RZ, UR7, P1 ;  /* 0x00000007ff0f7e24 */ /* 0x000fe200088e06ff */
[----:B------:R-:W-:Y:S01]  /*0540*/  IADD3.X R17, PT, PT, RZ, UR7, RZ, P2, !PT ;  /* 0x00000007ff117c10 */ /* 0x000fe200097fe4ff */
[----:B------:R-:W3:Y:S04]  /*0550*/  LDG.E.U8 R7, desc[UR4][R6.64] ;  /* 0x0000000406077981 */ /* 0x000ee8000c1e1100 */
[----:B------:R-:W3:Y:S01]  /*0560*/  LDG.E.U8 R10, desc[UR4][R10.64] ;  /* 0x000000040a0a7981 */ /* 0x000ee2000c1e1100 */
[----:B------:R-:W-:-:S03]  /*0570*/  IMAD.X R19, RZ, RZ, UR7, P0 ;  /* 0x00000007ff137e24 */ /* 0x000fc600080e06ff */
[----:B------:R-:W4:Y:S04]  /*0580*/  LDG.E.U8 R15, desc[UR4][R14.64] ;  /* 0x000000040e0f7981 */ /* 0x000f28000c1e1100 */
[----:B------:R-:W4:Y:S04]  /*0590*/  LDG.E.U8 R16, desc[UR4][R16.64] ;  /* 0x0000000410107981 */ /* 0x000f28000c1e1100 */
[----:B------:R-:W5:Y:S01]  /*05a0*/  LDG.E.U8 R19, desc[UR4][R18.64] ;  /* 0x0000000412137981 */ /* 0x000f62000c1e1100 */
[----:B------:R-:W-:Y:S01]  /*05b0*/  BSSY.RECONVERGENT B0, `(.L_x_0) ;  /* 0x0000011000007945 */ /* 0x000fe20003800200 */
[----:B------:R-:W-:Y:S01]  /*05c0*/  PLOP3.LUT P0, PT, PT, PT, PT, 0x80, 0x8 ;  /* 0x000000000008781c */ /* 0x000fe20003f0f070 */
[----:B------:R-:W-:Y:S01]  /*05d0*/  IMAD R0, R0, R5, R3 ;  /* 0x0000000500007224 */ /* 0x000fe200078e0203 */
[----:B--2---:R-:W-:-:S04]  /*05e0*/  IADD3 R2, PT, PT, R8, R13, R2 ;  /* 0x0000000d08027210 */ /* 0x004fc80007ffe002 */
[----:B---3--:R-:W-:-:S04]  /*05f0*/  IADD3 R2, PT, PT, R10, R2, R7 ;  /* 0x000000020a027210 */ /* 0x008fc80007ffe007 */
[----:B----4-:R-:W-:-:S05]  /*0600*/  IADD3 R2, PT, PT, R16, R2, R15 ;  /* 0x0000000210027210 */ /* 0x010fca0007ffe00f */
[----:B-----5:R-:W-:-:S05]  /*0610*/  IMAD.IADD R2, R2, 0x1, R19 ;  /* 0x0000000102027824 */ /* 0x020fca00078e0213 */
[----:B------:R-:W-:-:S13]  /*0620*/  ISETP.NE.AND P1, PT, R2, 0x3, PT ;  /* 0x000000030200780c */ /* 0x000fda0003f25270 */
[----:B------:R-:W-:Y:S05]  /*0630*/  @!P1 BRA `(.L_x_1) ;  /* 0x0000000000209947 */ /* 0x000fea0003800000 */
[----:B------:R-:W-:-:S13]  /*0640*/  ISETP.NE.AND P0, PT, R2, 0x2, PT ;  /* 0x000000020200780c */ /* 0x000fda0003f05270 */
[----:B------:R-:W-:Y:S05]  /*0650*/  @P0 BRA `(.L_x_2) ;  /* 0x0000000000140947 */ /* 0x000fea0003800000 */
[----:B------:R-:W-:-:S04]  /*0660*/  IADD3 R2, P0, PT, R0, UR6, RZ ;  /* 0x0000000600027c10 */ /* 0x000fc8000ff1e0ff */
[----:B------:R-:W-:-:S05]  /*0670*/  IADD3.X R3, PT, PT, RZ, UR7, RZ, P0, !PT ;  /* 0x00000007ff037c10 */ /* 0x000fca00087fe4ff */
[----:B------:R-:W2:Y:S02]  /*0680*/  LDG.E.U8 R2, desc[UR4][R2.64] ;  /* 0x0000000402027981 */ /* 0x000ea4000c1e1100 */
[----:B--2---:R-:W-:Y:S01]  /*0690*/  ISETP.NE.AND P0, PT, R2, RZ, PT ;  /* 0x000000ff0200720c */ /* 0x004fe20003f05270 */
[----:B------:R-:W-:-:S12]  /*06a0*/  BRA `(.L_x_1) ;  /* 0x0000000000047947 */ /* 0x000fd80003800000 */
.L_x_2:
[----:B------:R-:W-:-:S13]  /*06b0*/  PLOP3.LUT P0, PT, PT, PT, PT, 0x8, 0x80 ;  /* 0x000000000080781c */ /* 0x000fda0003f0e170 */
.L_x_1:
[----:B------:R-:W-:Y:S05]  /*06c0*/  BSYNC.RECONVERGENT B0 ;  /* 0x0000000000007941 */ /* 0x000fea0003800200 */
.L_x_0:
[----:B------:R-:W0:Y:S01]  /*06d0*/  LDCU.64 UR8, c[0x0][0x388] ;  /* 0x00007100ff0877ac */ /* 0x000e220008000a00 */
[----:B------:R-:W-:Y:S02]  /*06e0*/  SEL R5, RZ, 0x1, !P0 ;  /* 0x00000001ff057807 */ /* 0x000fe40004000000 */
[----:B0-----:R-:W-:-:S05]  /*06f0*/  IADD3 R2, P1, PT, R0, UR8, RZ ;  /* 0x0000000800027c10 */ /* 0x001fca000ff3e0ff */
[----:B------:R-:W-:-:S05]  /*0700*/  IMAD.X R3, RZ, RZ, UR9, P1 ;  /* 0x00000009ff037e24 */ /* 0x000fca00088e06ff */
[----:B------:R-:W-:Y:S01]  /*0710*/  STG.E.U8 desc[UR4][R2.64], R5 ;  /* 0x0000000502007986 */ /* 0x000fe2000c101104 */
[----:B------:R-:W-:Y:S05]  /*0720*/  EXIT ;  /* 0x000000000000794d */ /* 0x000fea0003800000 */
.L_x_3:
[----:B------:R-:W-:-:S00]  /*0730*/  BRA `(.L_x_3) ;  /* 0xfffffffc00fc7947 */ /* 0x000fc0000383ffff */
[----:B------:R-:W-:-:S00]  /*0740*/  NOP ;  /* 0x0000000000007918 */ /* 0x000fc00000000000 */
        /* <DEDUP_REMOVED lines=11> */
.L_x_4:


//--------------------- .nv.shared.reserved.0     --------------------------
	.section	.nv.shared.reserved.0,"aw",@nobits
	.weak		__nv_reservedSMEM_offset_0_alias
	.size		__nv_reservedSMEM_offset_0_alias, 0, 64
	.other		__nv_reservedSMEM_offset_0_alias,@"STO_CUDA_RESERVED_SHARED STV_DEFAULT"
__nv_reservedSMEM_offset_0_alias:
	.zero		0
	.zero		64


//--------------------- .nv.constant0._Z14gameoflifeturnPhS_s --------------------------
	.section	.nv.constant0._Z14gameoflifeturnPhS_s,"a",@progbits
	.sectionflags	@""
	.align	4
.nv.constant0._Z14gameoflifeturnPhS_s:
	.zero		914


//--------------------- SYMBOLS --------------------------

	.type		.nv.reservedSmem.offset0,@object
	.size		.nv.reservedSmem.offset0,0x4
